//
// Generated by NVIDIA NVVM Compiler
//
// Compiler Build ID: CL-36424714
// Cuda compilation tools, release 13.0, V13.0.88
// Based on NVVM 20.0.0
//

.version 9.0
.target sm_100
.address_size 64

	// .globl	_Z10cuda_hellov
.extern .func  (.param .b32 func_retval0) vprintf
(
	.param .b64 vprintf_param_0,
	.param .b64 vprintf_param_1
)
;
.global .align 1 .b8 $str[21] = {72, 101, 108, 108, 111, 32, 102, 114, 111, 109, 32, 116, 104, 101, 32, 71, 80, 85, 33, 10};

.visible .entry _Z10cuda_hellov()
{
	.reg .b32 	%r<3>;
	.reg .b64 	%rd<3>;

	mov.u64 	%rd1, $str;
	cvta.global.u64 	%rd2, %rd1;
	{ // callseq 0, 0
	.param .b64 param0;
	st.param.b64 	[param0], %rd2;
	.param .b64 param1;
	st.param.b64 	[param1], 0;
	.param .b32 retval0;
	call.uni (retval0), 
	vprintf, 
	(
	param0, 
	param1
	);
	ld.param.b32 	%r1, [retval0];
	} // callseq 0
	ret;

}


// ===== COMPILED SASS (sm_100) =====

	.target	sm_100

	.elftype	@"ET_EXEC"


//--------------------- .note.nv.tkinfo           --------------------------
	.section	.note.nv.tkinfo,"",@"SHT_NOTE"
	.sectionflags	@"SHF_NOTE_NV_TKINFO"
	.tkinfo
        /*0018*/ 	.word	0x00000002
        /*0030*/ 	.string	""
        /*0030*/ 	.string	"ptxas"
        /*0030*/ 	.string	"Cuda compilation tools, release 13.0, V13.0.88"
        /*0030*/ 	.string	"Build cuda_13.0.r13.0/compiler.36424714_0"
        /*0030*/ 	.string	"-arch sm_100 -m 64 "



//--------------------- .note.nv.cuinfo           --------------------------
	.section	.note.nv.cuinfo,"",@"SHT_NOTE"
	.sectionflags	@"SHF_NOTE_NV_CUINFO"
        /*0018*/ 	.short	0x0002
        /*001a*/ 	.short	0x0064
        /*001c*/ 	.short	0x0082
	.zero		2


//--------------------- .nv.info                  --------------------------
	.section	.nv.info,"",@"SHT_CUDA_INFO"
	.align	4


	//----- nvinfo : EIATTR_REGCOUNT
	.align		4
        /*0000*/ 	.byte	0x04, 0x2f
        /*0002*/ 	.short	(.L_2 - .L_1)
	.align		4
.L_1:
        /*0004*/ 	.word	index@(_Z10cuda_hellov)
        /*0008*/ 	.word	0x00000018


	//----- nvinfo : EIATTR_FRAME_SIZE
	.align		4
.L_2:
        /*000c*/ 	.byte	0x04, 0x11
        /*000e*/ 	.short	(.L_4 - .L_3)
	.align		4
.L_3:
        /*0010*/ 	.word	index@(_Z10cuda_hellov)
        /*0014*/ 	.word	0x00000000


	//----- nvinfo : EIATTR_MIN_STACK_SIZE
	.align		4
.L_4:
        /*0018*/ 	.byte	0x04, 0x12
        /*001a*/ 	.short	(.L_6 - .L_5)
	.align		4
.L_5:
        /*001c*/ 	.word	index@(_Z10cuda_hellov)
        /*0020*/ 	.word	0x00000000
.L_6:


//--------------------- .nv.compat                --------------------------
	.section	.nv.compat,"",@"SHT_CUDA_COMPAT_INFO"
	.align	4
        /*0000*/ 	.byte	0x02, 0x09, 0x00, 0x00, 0x02, 0x02, 0x01, 0x00, 0x02, 0x05, 0x05, 0x00, 0x03, 0x07, 0x01, 0x01
        /*0010*/ 	.byte	0x02, 0x03, 0x00, 0x00, 0x02, 0x06, 0x01, 0x00, 0x04, 0x0b, 0x08, 0x00, 0x09, 0x00, 0x00, 0x00
        /*0020*/ 	.byte	0x00, 0x00, 0x00, 0x00


//--------------------- .nv.info._Z10cuda_hellov  --------------------------
	.section	.nv.info._Z10cuda_hellov,"",@"SHT_CUDA_INFO"
	.sectionflags	@""
	.align	4


	//----- nvinfo : EIATTR_CUDA_API_VERSION
	.align		4
        /*0000*/ 	.byte	0x04, 0x37
        /*0002*/ 	.short	(.L_8 - .L_7)
.L_7:
        /*0004*/ 	.word	0x00000082


	//----- nvinfo : EIATTR_SPARSE_MMA_MASK
	.align		4
.L_8:
        /*0008*/ 	.byte	0x03, 0x50
        /*000a*/ 	.short	0x0000


	//----- nvinfo : EIATTR_MAXREG_COUNT
	.align		4
        /*000c*/ 	.byte	0x03, 0x1b
        /*000e*/ 	.short	0x00ff


	//----- nvinfo : EIATTR_EXTERNS
	.align		4
        /*0010*/ 	.byte	0x04, 0x0f
        /*0012*/ 	.short	(.L_10 - .L_9)


	//   ....[0]....
	.align		4
.L_9:
        /*0014*/ 	.word	index@(vprintf)


	//----- nvinfo : EIATTR_MERCURY_ISA_VERSION
	.align		4
.L_10:
        /*0018*/ 	.byte	0x03, 0x5f
        /*001a*/ 	.short	0x0101


	//----- nvinfo : EIATTR_VRC_CTA_INIT_COUNT
	.align		4
        /*001c*/ 	.byte	0x02, 0x4a
	.zero		1
	.zero		1


	//----- nvinfo : EIATTR_SYSCALL_OFFSETS
	.align		4
        /*0020*/ 	.byte	0x04, 0x46
        /*0022*/ 	.short	(.L_12 - .L_11)


	//   ....[0]....
.L_11:
        /*0024*/ 	.word	0x00000080


	//----- nvinfo : EIATTR_EXIT_INSTR_OFFSETS
	.align		4
.L_12:
        /*0028*/ 	.byte	0x04, 0x1c
        /*002a*/ 	.short	(.L_14 - .L_13)


	//   ....[0]....
.L_13:
        /*002c*/ 	.word	0x00000090


	//----- nvinfo : EIATTR_SW_WAR
	.align		4
.L_14:
        /*0030*/ 	.byte	0x04, 0x36
        /*0032*/ 	.short	(.L_16 - .L_15)
.L_15:
        /*0034*/ 	.word	0x00000008
.L_16:


//--------------------- .nv.callgraph             --------------------------
	.section	.nv.callgraph,"",@"SHT_CUDA_CALLGRAPH"
	.align	4
	.sectionentsize	8
	.align		4
        /*0000*/ 	.word	0x00000000
	.align		4
        /*0004*/ 	.word	0xffffffff
	.align		4
        /*0008*/ 	.word	index@(_Z10cuda_hellov)
	.align		4
        /*000c*/ 	.word	index@(vprintf)
	.align		4
        /*0010*/ 	.word	0x00000000
	.align		4
        /*0014*/ 	.word	0xfffffffe
	.align		4
        /*0018*/ 	.word	0x00000000
	.align		4
        /*001c*/ 	.word	0xfffffffd
	.align		4
        /*0020*/ 	.word	0x00000000
	.align		4
        /*0024*/ 	.word	0xfffffffc


//--------------------- .nv.constant4             --------------------------
	.section	.nv.constant4,"a",@progbits
	.align	8
	.align		8
.nv.constant4:
        /*0000*/ 	.dword	vprintf
	.align		8
        /*0008*/ 	.dword	$str


//--------------------- .text._Z10cuda_hellov     --------------------------
	.section	.text._Z10cuda_hellov,"ax",@progbits
	.align	128
        .global         _Z10cuda_hellov
        .type           _Z10cuda_hellov,@function
        .size           _Z10cuda_hellov,(.L_x_2 - _Z10cuda_hellov)
        .other          _Z10cuda_hellov,@"STO_CUDA_ENTRY STV_DEFAULT"
_Z10cuda_hellov:
.text._Z10cuda_hellov:
[----:B------:R-:W0:Y:S01]  /*0000*/  LDC R1, c[0x0][0x37c] ;  /* 0x0000df00ff017b82 */ /* 0x000e220000000800 */
[----:B------:R-:W-:Y:S01]  /*0010*/  MOV R0, 0x0 ;  /* 0x0000000000007802 */ /* 0x000fe20000000f00 */
[----:B------:R-:W1:Y:S01]  /*0020*/  LDCU.64 UR4, c[0x4][0x8] ;  /* 0x01000100ff0477ac */ /* 0x000e620008000a00 */
[----:B------:R-:W-:-:S05]  /*0030*/  CS2R R6, SRZ ;  /* 0x0000000000067805 */ /* 0x000fca000001ff00 */
[----:B------:R2:W3:Y:S01]  /*0040*/  LDC.64 R2, c[0x4][R0] ;  /* 0x0100000000027b82 */ /* 0x0004e20000000a00 */
[----:B-1----:R-:W-:Y:S02]  /*0050*/  IMAD.U32 R4, RZ, RZ, UR4 ;  /* 0x00000004ff047e24 */ /* 0x002fe4000f8e00ff */
[----:B--2---:R-:W-:-:S07]  /*0060*/  IMAD.U32 R5, RZ, RZ, UR5 ;  /* 0x00000005ff057e24 */ /* 0x004fce000f8e00ff */
[----:B------:R-:W-:-:S07]  /*0070*/  LEPC R20, `(.L_x_0) ;  /* 0x000000001014794e */ /* 0x000fce0000000000 */
[----:B0--3--:R-:W-:Y:S05]  /*0080*/  CALL.ABS.NOINC R2 ;  /* 0x0000000002007343 */ /* 0x009fea0003c00000 */
.L_x_0:
[----:B------:R-:W-:Y:S05]  /*0090*/  EXIT ;  /* 0x000000000000794d */ /* 0x000fea0003800000 */
.L_x_1:
[----:B------:R-:W-:-:S00]  /*00a0*/  BRA `(.L_x_1) ;  /* 0xfffffffc00fc7947 */ /* 0x000fc0000383ffff */
[----:B------:R-:W-:-:S00]  /*00b0*/  NOP ;  /* 0x0000000000007918 */ /* 0x000fc00000000000 */
        /* <DEDUP_REMOVED lines=12> */
.L_x_2:


//--------------------- .nv.global.init           --------------------------
	.section	.nv.global.init,"aw",@progbits
.nv.global.init:
	.type		$str,@object
	.size		$str,(.L_0 - $str)
$str:
        /*0000*/ 	.byte	0x48, 0x65, 0x6c, 0x6c, 0x6f, 0x20, 0x66, 0x72, 0x6f, 0x6d, 0x20, 0x74, 0x68, 0x65, 0x20, 0x47
        /*0010*/ 	.byte	0x50, 0x55, 0x21, 0x0a, 0x00
.L_0:


//--------------------- .nv.shared.reserved.0     --------------------------
	.section	.nv.shared.reserved.0,"aw",@nobits
	.weak		__nv_reservedSMEM_offset_0_alias
	.size		__nv_reservedSMEM_offset_0_alias, 0, 64
	.other		__nv_reservedSMEM_offset_0_alias,@"STO_CUDA_RESERVED_SHARED STV_DEFAULT"
__nv_reservedSMEM_offset_0_alias:
	.zero		0
	.zero		64


//--------------------- .nv.constant0._Z10cuda_hellov --------------------------
	.section	.nv.constant0._Z10cuda_hellov,"a",@progbits
	.sectionflags	@""
	.align	4
.nv.constant0._Z10cuda_hellov:
	.zero		896


//--------------------- SYMBOLS --------------------------

	.type		.nv.reservedSmem.offset0,@object
	.size		.nv.reservedSmem.offset0,0x4
	.type		vprintf,@function
